//
// Generated by NVIDIA NVVM Compiler
//
// Compiler Build ID: CL-36424714
// Cuda compilation tools, release 13.0, V13.0.88
// Based on NVVM 20.0.0
//

.version 9.0
.target sm_100
.address_size 64

	// .globl	_Z16histogram_kernelPKiPjmi
.extern .shared .align 16 .b8 s_hist[];

.visible .entry _Z16histogram_kernelPKiPjmi(
	.param .u64 .ptr .align 1 _Z16histogram_kernelPKiPjmi_param_0,
	.param .u64 .ptr .align 1 _Z16histogram_kernelPKiPjmi_param_1,
	.param .u64 _Z16histogram_kernelPKiPjmi_param_2,
	.param .u32 _Z16histogram_kernelPKiPjmi_param_3
)
{
	.reg .pred 	%p<11>;
	.reg .b32 	%r<27>;
	.reg .b64 	%rd<19>;

	ld.param.u64 	%rd8, [_Z16histogram_kernelPKiPjmi_param_0];
	ld.param.u64 	%rd9, [_Z16histogram_kernelPKiPjmi_param_1];
	ld.param.u64 	%rd10, [_Z16histogram_kernelPKiPjmi_param_2];
	ld.param.u32 	%r10, [_Z16histogram_kernelPKiPjmi_param_3];
	mov.u32 	%r26, %tid.x;
	setp.ge.s32 	%p1, %r26, %r10;
	@%p1 bra 	$L__BB0_3;
	mov.u32 	%r2, %ntid.x;
	mov.u32 	%r12, s_hist;
	mov.u32 	%r25, %r26;
$L__BB0_2:
	shl.b32 	%r11, %r25, 2;
	add.s32 	%r13, %r12, %r11;
	mov.b32 	%r14, 0;
	st.shared.u32 	[%r13], %r14;
	add.s32 	%r25, %r25, %r2;
	setp.lt.s32 	%p2, %r25, %r10;
	@%p2 bra 	$L__BB0_2;
$L__BB0_3:
	bar.sync 	0;
	mov.u32 	%r15, %ctaid.x;
	mov.u32 	%r5, %ntid.x;
	cvt.u64.u32 	%rd1, %r5;
	mul.wide.u32 	%rd11, %r15, %r5;
	cvt.u64.u32 	%rd12, %r26;
	add.s64 	%rd18, %rd11, %rd12;
	setp.ge.u64 	%p3, %rd18, %rd10;
	@%p3 bra 	$L__BB0_8;
	cvta.to.global.u64 	%rd3, %rd8;
	mov.u32 	%r16, %nctaid.x;
	cvt.u64.u32 	%rd13, %r16;
	mul.lo.s64 	%rd4, %rd1, %rd13;
	mov.u32 	%r18, s_hist;
$L__BB0_5:
	shl.b64 	%rd14, %rd18, 2;
	add.s64 	%rd15, %rd3, %rd14;
	ld.global.u32 	%r6, [%rd15];
	setp.lt.s32 	%p4, %r6, 0;
	setp.ge.s32 	%p5, %r6, %r10;
	or.pred  	%p6, %p4, %p5;
	@%p6 bra 	$L__BB0_7;
	shl.b32 	%r17, %r6, 2;
	add.s32 	%r19, %r18, %r17;
	atom.shared.add.u32 	%r20, [%r19], 1;
$L__BB0_7:
	add.s64 	%rd18, %rd18, %rd4;
	setp.lt.u64 	%p7, %rd18, %rd10;
	@%p7 bra 	$L__BB0_5;
$L__BB0_8:
	setp.ge.s32 	%p8, %r26, %r10;
	bar.sync 	0;
	@%p8 bra 	$L__BB0_13;
	cvta.to.global.u64 	%rd7, %rd9;
	mov.u32 	%r22, s_hist;
$L__BB0_10:
	shl.b32 	%r21, %r26, 2;
	add.s32 	%r23, %r22, %r21;
	ld.shared.u32 	%r8, [%r23];
	setp.eq.s32 	%p9, %r8, 0;
	@%p9 bra 	$L__BB0_12;
	mul.wide.s32 	%rd16, %r26, 4;
	add.s64 	%rd17, %rd7, %rd16;
	atom.global.add.u32 	%r24, [%rd17], %r8;
$L__BB0_12:
	add.s32 	%r26, %r26, %r5;
	setp.lt.s32 	%p10, %r26, %r10;
	@%p10 bra 	$L__BB0_10;
$L__BB0_13:
	ret;

}


// ===== COMPILED SASS (sm_100) =====

	.target	sm_100

	.elftype	@"ET_EXEC"


//--------------------- .note.nv.tkinfo           --------------------------
	.section	.note.nv.tkinfo,"",@"SHT_NOTE"
	.sectionflags	@"SHF_NOTE_NV_TKINFO"
	.tkinfo
        /*0018*/ 	.word	0x00000002
        /*0030*/ 	.string	""
        /*0030*/ 	.string	"ptxas"
        /*0030*/ 	.string	"Cuda compilation tools, release 13.0, V13.0.88"
        /*0030*/ 	.string	"Build cuda_13.0.r13.0/compiler.36424714_0"
        /*0030*/ 	.string	"-arch sm_100 -m 64 "



//--------------------- .note.nv.cuinfo           --------------------------
	.section	.note.nv.cuinfo,"",@"SHT_NOTE"
	.sectionflags	@"SHF_NOTE_NV_CUINFO"
        /*0018*/ 	.short	0x0002
        /*001a*/ 	.short	0x0064
        /*001c*/ 	.short	0x0082
	.zero		2


//--------------------- .nv.info                  --------------------------
	.section	.nv.info,"",@"SHT_CUDA_INFO"
	.align	4


	//----- nvinfo : EIATTR_REGCOUNT
	.align		4
        /*0000*/ 	.byte	0x04, 0x2f
        /*0002*/ 	.short	(.L_1 - .L_0)
	.align		4
.L_0:
        /*0004*/ 	.word	index@(_Z16histogram_kernelPKiPjmi)
        /*0008*/ 	.word	0x00000010


	//----- nvinfo : EIATTR_FRAME_SIZE
	.align		4
.L_1:
        /*000c*/ 	.byte	0x04, 0x11
        /*000e*/ 	.short	(.L_3 - .L_2)
	.align		4
.L_2:
        /*0010*/ 	.word	index@(_Z16histogram_kernelPKiPjmi)
        /*0014*/ 	.word	0x00000000


	//----- nvinfo : EIATTR_MIN_STACK_SIZE
	.align		4
.L_3:
        /*0018*/ 	.byte	0x04, 0x12
        /*001a*/ 	.short	(.L_5 - .L_4)
	.align		4
.L_4:
        /*001c*/ 	.word	index@(_Z16histogram_kernelPKiPjmi)
        /*0020*/ 	.word	0x00000000
.L_5:


//--------------------- .nv.compat                --------------------------
	.section	.nv.compat,"",@"SHT_CUDA_COMPAT_INFO"
	.align	4
        /*0000*/ 	.byte	0x02, 0x09, 0x00, 0x00, 0x02, 0x02, 0x01, 0x00, 0x02, 0x05, 0x05, 0x00, 0x03, 0x07, 0x01, 0x01
        /*0010*/ 	.byte	0x02, 0x03, 0x00, 0x00, 0x02, 0x06, 0x01, 0x00, 0x04, 0x0b, 0x08, 0x00, 0x09, 0x00, 0x00, 0x00
        /*0020*/ 	.byte	0x00, 0x00, 0x00, 0x00


//--------------------- .nv.info._Z16histogram_kernelPKiPjmi --------------------------
	.section	.nv.info._Z16histogram_kernelPKiPjmi,"",@"SHT_CUDA_INFO"
	.sectionflags	@""
	.align	4


	//----- nvinfo : EIATTR_CUDA_API_VERSION
	.align		4
        /*0000*/ 	.byte	0x04, 0x37
        /*0002*/ 	.short	(.L_7 - .L_6)
.L_6:
        /*0004*/ 	.word	0x00000082


	//----- nvinfo : EIATTR_KPARAM_INFO
	.align		4
.L_7:
        /*0008*/ 	.byte	0x04, 0x17
        /*000a*/ 	.short	(.L_9 - .L_8)
.L_8:
        /*000c*/ 	.word	0x00000000
        /*0010*/ 	.short	0x0003
        /*0012*/ 	.short	0x0018
        /*0014*/ 	.byte	0x00, 0xf0, 0x11, 0x00


	//----- nvinfo : EIATTR_KPARAM_INFO
	.align		4
.L_9:
        /*0018*/ 	.byte	0x04, 0x17
        /*001a*/ 	.short	(.L_11 - .L_10)
.L_10:
        /*001c*/ 	.word	0x00000000
        /*0020*/ 	.short	0x0002
        /*0022*/ 	.short	0x0010
        /*0024*/ 	.byte	0x00, 0xf0, 0x21, 0x00


	//----- nvinfo : EIATTR_KPARAM_INFO
	.align		4
.L_11:
        /*0028*/ 	.byte	0x04, 0x17
        /*002a*/ 	.short	(.L_13 - .L_12)
.L_12:
        /*002c*/ 	.word	0x00000000
        /*0030*/ 	.short	0x0001
        /*0032*/ 	.short	0x0008
        /*0034*/ 	.byte	0x00, 0xf5, 0x21, 0x00


	//----- nvinfo : EIATTR_KPARAM_INFO
	.align		4
.L_13:
        /*0038*/ 	.byte	0x04, 0x17
        /*003a*/ 	.short	(.L_15 - .L_14)
.L_14:
        /*003c*/ 	.word	0x00000000
        /*0040*/ 	.short	0x0000
        /*0042*/ 	.short	0x0000
        /*0044*/ 	.byte	0x00, 0xf5, 0x21, 0x00


	//----- nvinfo : EIATTR_SPARSE_MMA_MASK
	.align		4
.L_15:
        /*0048*/ 	.byte	0x03, 0x50
        /*004a*/ 	.short	0x0000


	//----- nvinfo : EIATTR_MAXREG_COUNT
	.align		4
        /*004c*/ 	.byte	0x03, 0x1b
        /*004e*/ 	.short	0x00ff


	//----- nvinfo : EIATTR_NUM_BARRIERS
	.align		4
        /*0050*/ 	.byte	0x02, 0x4c
        /*0052*/ 	.byte	0x01
	.zero		1


	//----- nvinfo : EIATTR_MERCURY_ISA_VERSION
	.align		4
        /*0054*/ 	.byte	0x03, 0x5f
        /*0056*/ 	.short	0x0101


	//----- nvinfo : EIATTR_VRC_CTA_INIT_COUNT
	.align		4
        /*0058*/ 	.byte	0x02, 0x4a
	.zero		1
	.zero		1


	//----- nvinfo : EIATTR_EXIT_INSTR_OFFSETS
	.align		4
        /*005c*/ 	.byte	0x04, 0x1c
        /*005e*/ 	.short	(.L_17 - .L_16)


	//   ....[0]....
.L_16:
        /*0060*/ 	.word	0x000003d0


	//   ....[1]....
        /*0064*/ 	.word	0x000004e0


	//----- nvinfo : EIATTR_CRS_STACK_SIZE
	.align		4
.L_17:
        /*0068*/ 	.byte	0x04, 0x1e
        /*006a*/ 	.short	(.L_19 - .L_18)
.L_18:
        /*006c*/ 	.word	0x00000000


	//----- nvinfo : EIATTR_CBANK_PARAM_SIZE
	.align		4
.L_19:
        /*0070*/ 	.byte	0x03, 0x19
        /*0072*/ 	.short	0x001c


	//----- nvinfo : EIATTR_PARAM_CBANK
	.align		4
        /*0074*/ 	.byte	0x04, 0x0a
        /*0076*/ 	.short	(.L_21 - .L_20)
	.align		4
.L_20:
        /*0078*/ 	.word	index@(.nv.constant0._Z16histogram_kernelPKiPjmi)
        /*007c*/ 	.short	0x0380
        /*007e*/ 	.short	0x001c


	//----- nvinfo : EIATTR_SW_WAR
	.align		4
.L_21:
        /*0080*/ 	.byte	0x04, 0x36
        /*0082*/ 	.short	(.L_23 - .L_22)
.L_22:
        /*0084*/ 	.word	0x00000008
.L_23:


//--------------------- .nv.callgraph             --------------------------
	.section	.nv.callgraph,"",@"SHT_CUDA_CALLGRAPH"
	.align	4
	.sectionentsize	8
	.align		4
        /*0000*/ 	.word	0x00000000
	.align		4
        /*0004*/ 	.word	0xffffffff
	.align		4
        /*0008*/ 	.word	0x00000000
	.align		4
        /*000c*/ 	.word	0xfffffffe
	.align		4
        /*0010*/ 	.word	0x00000000
	.align		4
        /*0014*/ 	.word	0xfffffffd
	.align		4
        /*0018*/ 	.word	0x00000000
	.align		4
        /*001c*/ 	.word	0xfffffffc


//--------------------- .text._Z16histogram_kernelPKiPjmi --------------------------
	.section	.text._Z16histogram_kernelPKiPjmi,"ax",@progbits
	.align	128
        .global         _Z16histogram_kernelPKiPjmi
        .type           _Z16histogram_kernelPKiPjmi,@function
        .size           _Z16histogram_kernelPKiPjmi,(.L_x_12 - _Z16histogram_kernelPKiPjmi)
        .other          _Z16histogram_kernelPKiPjmi,@"STO_CUDA_ENTRY STV_DEFAULT"
_Z16histogram_kernelPKiPjmi:
.text._Z16histogram_kernelPKiPjmi:
[----:B------:R-:W-:Y:S01]  /*0000*/  LDC R1, c[0x0][0x37c] ;  /* 0x0000df00ff017b82 */ /* 0x000fe20000000800 */
[----:B------:R-:W0:Y:S01]  /*0010*/  S2R R0, SR_TID.X ;  /* 0x0000000000007919 */ /* 0x000e220000002100 */
[----:B------:R-:W1:Y:S01]  /*0020*/  LDCU UR4, c[0x0][0x398] ;  /* 0x00007300ff0477ac */ /* 0x000e620008000800 */
[----:B------:R-:W-:Y:S01]  /*0030*/  BSSY.RECONVERGENT B0, `(.L_x_0) ;  /* 0x000000e000007945 */ /* 0x000fe20003800200 */
[----:B-1----:R-:W-:-:S05]  /*0040*/  IMAD.U32 R11, RZ, RZ, UR4 ;  /* 0x00000004ff0b7e24 */ /* 0x002fca000f8e00ff */
[----:B0-----:R-:W-:-:S13]  /*0050*/  ISETP.GE.AND P0, PT, R0, R11, PT ;  /* 0x0000000b0000720c */ /* 0x001fda0003f06270 */
[----:B------:R-:W-:Y:S05]  /*0060*/  @P0 BRA `(.L_x_1) ;  /* 0x0000000000280947 */ /* 0x000fea0003800000 */
[----:B------:R-:W0:Y:S01]  /*0070*/  S2R R5, SR_CgaCtaId ;  /* 0x0000000000057919 */ /* 0x000e220000008800 */
[----:B------:R-:W1:Y:S01]  /*0080*/  LDC R6, c[0x0][0x360] ;  /* 0x0000d800ff067b82 */ /* 0x000e620000000800 */
[----:B------:R-:W-:Y:S01]  /*0090*/  MOV R2, 0x400 ;  /* 0x0000040000027802 */ /* 0x000fe20000000f00 */
[----:B------:R-:W-:-:S03]  /*00a0*/  IMAD.MOV.U32 R3, RZ, RZ, R0 ;  /* 0x000000ffff037224 */ /* 0x000fc600078e0000 */
[----:B0-----:R-:W-:-:S07]  /*00b0*/  LEA R2, R5, R2, 0x18 ;  /* 0x0000000205027211 */ /* 0x001fce00078ec0ff */
.L_x_2:
[----:B------:R-:W-:Y:S02]  /*00c0*/  IMAD R4, R3, 0x4, R2 ;  /* 0x0000000403047824 */ /* 0x000fe400078e0202 */
[----:B-1----:R-:W-:-:S03]  /*00d0*/  IMAD.IADD R3, R6, 0x1, R3 ;  /* 0x0000000106037824 */ /* 0x002fc600078e0203 */
[----:B------:R0:W-:Y:S02]  /*00e0*/  STS [R4], RZ ;  /* 0x000000ff04007388 */ /* 0x0001e40000000800 */
[----:B------:R-:W-:-:S13]  /*00f0*/  ISETP.GE.AND P0, PT, R3, R11, PT ;  /* 0x0000000b0300720c */ /* 0x000fda0003f06270 */
[----:B0-----:R-:W-:Y:S05]  /*0100*/  @!P0 BRA `(.L_x_2) ;  /* 0xfffffffc00ec8947 */ /* 0x001fea000383ffff */
.L_x_1:
[----:B------:R-:W-:Y:S05]  /*0110*/  BSYNC.RECONVERGENT B0 ;  /* 0x0000000000007941 */ /* 0x000fea0003800200 */
.L_x_0:
[----:B------:R-:W0:Y:S01]  /*0120*/  S2UR UR4, SR_CTAID.X ;  /* 0x00000000000479c3 */ /* 0x000e220000002500 */
[----:B------:R-:W1:Y:S01]  /*0130*/  LDCU.64 UR8, c[0x0][0x390] ;  /* 0x00007200ff0877ac */ /* 0x000e620008000a00 */
[----:B------:R-:W-:Y:S01]  /*0140*/  IMAD.MOV.U32 R2, RZ, RZ, R0 ;  /* 0x000000ffff027224 */ /* 0x000fe200078e0000 */
[----:B------:R-:W-:Y:S01]  /*0150*/  BSSY.RECONVERGENT B0, `(.L_x_3) ;  /* 0x0000025000007945 */ /* 0x000fe20003800200 */
[----:B------:R-:W-:Y:S01]  /*0160*/  IMAD.MOV.U32 R3, RZ, RZ, RZ ;  /* 0x000000ffff037224 */ /* 0x000fe200078e00ff */
[----:B------:R-:W2:Y:S03]  /*0170*/  LDCU.64 UR6, c[0x0][0x358] ;  /* 0x00006b00ff0677ac */ /* 0x000ea60008000a00 */
[----:B------:R-:W0:Y:S01]  /*0180*/  LDC R7, c[0x0][0x360] ;  /* 0x0000d800ff077b82 */ /* 0x000e220000000800 */
[----:B------:R-:W3:Y:S01]  /*0190*/  LDCU UR5, c[0x0][0x398] ;  /* 0x00007300ff0577ac */ /* 0x000ee20008000800 */
[----:B------:R-:W4:Y:S01]  /*01a0*/  LDCU.64 UR12, c[0x0][0x390] ;  /* 0x00007200ff0c77ac */ /* 0x000f220008000a00 */
[----:B------:R-:W0:Y:S02]  /*01b0*/  LDCU.64 UR10, c[0x0][0x380] ;  /* 0x00007000ff0a77ac */ /* 0x000e240008000a00 */
[----:B0-----:R-:W-:-:S03]  /*01c0*/  IMAD.WIDE.U32 R2, R7, UR4, R2 ;  /* 0x0000000407027c25 */ /* 0x001fc6000f8e0002 */
[----:B------:R-:W-:Y:S01]  /*01d0*/  BAR.SYNC.DEFER_BLOCKING 0x0 ;  /* 0x0000000000007b1d */ /* 0x000fe20000010000 */
[----:B-1----:R-:W-:-:S04]  /*01e0*/  ISETP.GE.U32.AND P0, PT, R2, UR8, PT ;  /* 0x0000000802007c0c */ /* 0x002fc8000bf06070 */
[----:B------:R-:W-:-:S13]  /*01f0*/  ISETP.GE.U32.AND.EX P0, PT, R3, UR9, PT, P0 ;  /* 0x0000000903007c0c */ /* 0x000fda000bf06100 */
[----:B--234-:R-:W-:Y:S05]  /*0200*/  @P0 BRA `(.L_x_4) ;  /* 0x0000000000640947 */ /* 0x01cfea0003800000 */
[----:B------:R-:W0:Y:S01]  /*0210*/  S2R R11, SR_CgaCtaId ;  /* 0x00000000000b7919 */ /* 0x000e220000008800 */
[----:B------:R-:W1:Y:S01]  /*0220*/  LDCU UR4, c[0x0][0x370] ;  /* 0x00006e00ff0477ac */ /* 0x000e620008000800 */
[----:B------:R-:W-:Y:S01]  /*0230*/  MOV R6, 0x400 ;  /* 0x0000040000067802 */ /* 0x000fe20000000f00 */
[----:B------:R-:W-:Y:S02]  /*0240*/  IMAD.MOV.U32 R9, RZ, RZ, R2 ;  /* 0x000000ffff097224 */ /* 0x000fe400078e0002 */
[----:B------:R-:W-:Y:S02]  /*0250*/  IMAD.MOV.U32 R8, RZ, RZ, R3 ;  /* 0x000000ffff087224 */ /* 0x000fe400078e0003 */
[----:B-1----:R-:W-:Y:S01]  /*0260*/  IMAD.WIDE.U32 R4, R7, UR4, RZ ;  /* 0x0000000407047c25 */ /* 0x002fe2000f8e00ff */
[----:B------:R-:W-:Y:S01]  /*0270*/  UMOV UR4, URZ ;  /* 0x000000ff00047c82 */ /* 0x000fe20008000000 */
[----:B0-----:R-:W-:Y:S02]  /*0280*/  LEA R13, R11, R6, 0x18 ;  /* 0x000000060b0d7211 */ /* 0x001fe400078ec0ff */
[----:B------:R-:W-:-:S07]  /*0290*/  VIADD R6, R5, UR4 ;  /* 0x0000000405067c36 */ /* 0x000fce0008000000 */
.L_x_7:
[----:B0-----:R-:W-:-:S04]  /*02a0*/  LEA R2, P0, R9, UR10, 0x2 ;  /* 0x0000000a09027c11 */ /* 0x001fc8000f8010ff */
[----:B------:R-:W-:-:S05]  /*02b0*/  LEA.HI.X R3, R9, UR11, R8, 0x2, P0 ;  /* 0x0000000b09037c11 */ /* 0x000fca00080f1408 */
[----:B------:R-:W2:Y:S01]  /*02c0*/  LDG.E R2, desc[UR6][R2.64] ;  /* 0x0000000602027981 */ /* 0x000ea2000c1e1900 */
[----:B------:R-:W-:Y:S01]  /*02d0*/  IMAD.U32 R11, RZ, RZ, UR5 ;  /* 0x00000005ff0b7e24 */ /* 0x000fe2000f8e00ff */
[----:B------:R-:W-:Y:S01]  /*02e0*/  IADD3 R9, P0, PT, R9, R4, RZ ;  /* 0x0000000409097210 */ /* 0x000fe20007f1e0ff */
[----:B------:R-:W-:Y:S04]  /*02f0*/  BSSY.RECONVERGENT B1, `(.L_x_5) ;  /* 0x0000009000017945 */ /* 0x000fe80003800200 */
[----:B------:R-:W-:Y:S01]  /*0300*/  IMAD.X R8, R8, 0x1, R6, P0 ;  /* 0x0000000108087824 */ /* 0x000fe200000e0606 */
[----:B------:R-:W-:-:S04]  /*0310*/  ISETP.GE.U32.AND P0, PT, R9, UR12, PT ;  /* 0x0000000c09007c0c */ /* 0x000fc8000bf06070 */
[----:B------:R-:W-:Y:S02]  /*0320*/  ISETP.GE.U32.AND.EX P0, PT, R8, UR13, PT, P0 ;  /* 0x0000000d08007c0c */ /* 0x000fe4000bf06100 */
[----:B--2---:R-:W-:-:S04]  /*0330*/  ISETP.GE.AND P1, PT, R2, R11, PT ;  /* 0x0000000b0200720c */ /* 0x004fc80003f26270 */
[----:B------:R-:W-:-:S13]  /*0340*/  ISETP.LT.OR P1, PT, R2, RZ, P1 ;  /* 0x000000ff0200720c */ /* 0x000fda0000f21670 */
[----:B------:R-:W-:Y:S05]  /*0350*/  @P1 BRA `(.L_x_6) ;  /* 0x0000000000081947 */ /* 0x000fea0003800000 */
[----:B------:R-:W-:-:S05]  /*0360*/  IMAD R2, R2, 0x4, R13 ;  /* 0x0000000402027824 */ /* 0x000fca00078e020d */
[----:B------:R0:W-:Y:S02]  /*0370*/  ATOMS.POPC.INC.32 RZ, [R2+URZ] ;  /* 0x0000000002ff7f8c */ /* 0x0001e4000d8000ff */
.L_x_6:
[----:B------:R-:W-:Y:S05]  /*0380*/  BSYNC.RECONVERGENT B1 ;  /* 0x0000000000017941 */ /* 0x000fea0003800200 */
.L_x_5:
[----:B------:R-:W-:Y:S05]  /*0390*/  @!P0 BRA `(.L_x_7) ;  /* 0xfffffffc00c08947 */ /* 0x000fea000383ffff */
.L_x_4:
[----:B------:R-:W-:Y:S05]  /*03a0*/  BSYNC.RECONVERGENT B0 ;  /* 0x0000000000007941 */ /* 0x000fea0003800200 */
.L_x_3:
[----:B------:R-:W-:Y:S01]  /*03b0*/  BAR.SYNC.DEFER_BLOCKING 0x0 ;  /* 0x0000000000007b1d */ /* 0x000fe20000010000 */
[----:B------:R-:W-:-:S13]  /*03c0*/  ISETP.GE.AND P0, PT, R0, R11, PT ;  /* 0x0000000b0000720c */ /* 0x000fda0003f06270 */
[----:B------:R-:W-:Y:S05]  /*03d0*/  @P0 EXIT ;  /* 0x000000000000094d */ /* 0x000fea0003800000 */
[----:B------:R-:W1:Y:S01]  /*03e0*/  S2UR UR5, SR_CgaCtaId ;  /* 0x00000000000579c3 */ /* 0x000e620000008800 */
[----:B------:R-:W-:Y:S01]  /*03f0*/  UMOV UR4, 0x400 ;  /* 0x0000040000047882 */ /* 0x000fe20000000000 */
[----:B------:R-:W2:Y:S06]  /*0400*/  LDCU UR8, c[0x0][0x398] ;  /* 0x00007300ff0877ac */ /* 0x000eac0008000800 */
[----:B------:R-:W3:Y:S01]  /*0410*/  LDC.64 R4, c[0x0][0x388] ;  /* 0x0000e200ff047b82 */ /* 0x000ee20000000a00 */
[----:B-12---:R-:W-:-:S12]  /*0420*/  ULEA UR4, UR5, UR4, 0x18 ;  /* 0x0000000405047291 */ /* 0x006fd8000f8ec0ff */
.L_x_10:
[----:B0-----:R-:W-:Y:S01]  /*0430*/  LEA R2, R0, UR4, 0x2 ;  /* 0x0000000400027c11 */ /* 0x001fe2000f8e10ff */
[----:B------:R-:W-:Y:S04]  /*0440*/  BSSY.RECONVERGENT B0, `(.L_x_8) ;  /* 0x0000006000007945 */ /* 0x000fe80003800200 */
[----:B------:R-:W0:Y:S02]  /*0450*/  LDS R9, [R2] ;  /* 0x0000000002097984 */ /* 0x000e240000000800 */
[----:B0-----:R-:W-:-:S13]  /*0460*/  ISETP.NE.AND P0, PT, R9, RZ, PT ;  /* 0x000000ff0900720c */ /* 0x001fda0003f05270 */
[----:B------:R-:W-:Y:S05]  /*0470*/  @!P0 BRA `(.L_x_9) ;  /* 0x0000000000088947 */ /* 0x000fea0003800000 */
[----:B---3--:R-:W-:-:S05]  /*0480*/  IMAD.WIDE R2, R0, 0x4, R4 ;  /* 0x0000000400027825 */ /* 0x008fca00078e0204 */
[----:B------:R0:W-:Y:S02]  /*0490*/  REDG.E.ADD.STRONG.GPU desc[UR6][R2.64], R9 ;  /* 0x000000090200798e */ /* 0x0001e4000c12e106 */
.L_x_9:
[----:B------:R-:W-:Y:S05]  /*04a0*/  BSYNC.RECONVERGENT B0 ;  /* 0x0000000000007941 */ /* 0x000fea0003800200 */
.L_x_8:
[----:B------:R-:W-:-:S05]  /*04b0*/  IMAD.IADD R0, R7, 0x1, R0 ;  /* 0x0000000107007824 */ /* 0x000fca00078e0200 */
[----:B------:R-:W-:-:S13]  /*04c0*/  ISETP.GE.AND P0, PT, R0, UR8, PT ;  /* 0x0000000800007c0c */ /* 0x000fda000bf06270 */
[----:B------:R-:W-:Y:S05]  /*04d0*/  @!P0 BRA `(.L_x_10) ;  /* 0xfffffffc00d48947 */ /* 0x000fea000383ffff */
[----:B------:R-:W-:Y:S05]  /*04e0*/  EXIT ;  /* 0x000000000000794d */ /* 0x000fea0003800000 */
.L_x_11:
[----:B------:R-:W-:-:S00]  /*04f0*/  BRA `(.L_x_11) ;  /* 0xfffffffc00fc7947 */ /* 0x000fc0000383ffff */
[----:B------:R-:W-:-:S00]  /*0500*/  NOP ;  /* 0x0000000000007918 */ /* 0x000fc00000000000 */
[----:B------:R-:W-:-:S00]  /*0510*/  NOP ;  /* 0x0000000000007918 */ /* 0x000fc00000000000 */
[----:B------:R-:W-:-:S00]  /*0520*/  NOP ;  /* 0x0000000000007918 */ /* 0x000fc00000000000 */
[----:B------:R-:W-:-:S00]  /*0530*/  NOP ;  /* 0x0000000000007918 */ /* 0x000fc00000000000 */
[----:B------:R-:W-:-:S00]  /*0540*/  NOP ;  /* 0x0000000000007918 */ /* 0x000fc00000000000 */
[----:B------:R-:W-:-:S00]  /*0550*/  NOP ;  /* 0x0000000000007918 */ /* 0x000fc00000000000 */
[----:B------:R-:W-:-:S00]  /*0560*/  NOP ;  /* 0x0000000000007918 */ /* 0x000fc00000000000 */
[----:B------:R-:W-:-:S00]  /*0570*/  NOP ;  /* 0x0000000000007918 */ /* 0x000fc00000000000 */
.L_x_12:


//--------------------- .nv.shared._Z16histogram_kernelPKiPjmi --------------------------
	.section	.nv.shared._Z16histogram_kernelPKiPjmi,"aw",@nobits
	.sectionflags	@""
	.align	16
	.zero		1024


//--------------------- .nv.shared.reserved.0     --------------------------
	.section	.nv.shared.reserved.0,"aw",@nobits
	.weak		__nv_reservedSMEM_offset_0_alias
	.size		__nv_reservedSMEM_offset_0_alias, 0, 64
	.other		__nv_reservedSMEM_offset_0_alias,@"STO_CUDA_RESERVED_SHARED STV_DEFAULT"
__nv_reservedSMEM_offset_0_alias:
	.zero		0
	.zero		64


//--------------------- .nv.constant0._Z16histogram_kernelPKiPjmi --------------------------
	.section	.nv.constant0._Z16histogram_kernelPKiPjmi,"a",@progbits
	.sectionflags	@""
	.align	4
.nv.constant0._Z16histogram_kernelPKiPjmi:
	.zero		924


//--------------------- SYMBOLS --------------------------

	.type		.nv.reservedSmem.offset0,@object
	.size		.nv.reservedSmem.offset0,0x4
	.type		.nv.reservedSmem.cap,@object
	.size		.nv.reservedSmem.cap,0x4
